//
// Generated by NVIDIA NVVM Compiler
//
// Compiler Build ID: CL-36424714
// Cuda compilation tools, release 13.0, V13.0.88
// Based on NVVM 20.0.0
//

.version 9.0
.target sm_100
.address_size 64

	// .globl	_Z11test_kernelPf

.visible .entry _Z11test_kernelPf(
	.param .u64 .ptr .align 1 _Z11test_kernelPf_param_0
)
{
	.reg .pred 	%p<4>;
	.reg .b32 	%r<13>;
	.reg .b32 	%f<14>;
	.reg .b64 	%rd<5>;

	ld.param.u64 	%rd1, [_Z11test_kernelPf_param_0];
	mov.u32 	%r3, %ctaid.x;
	mov.u32 	%r4, %ntid.x;
	mov.u32 	%r5, %tid.x;
	mad.lo.s32 	%r1, %r3, %r4, %r5;
	mov.u32 	%r6, %ctaid.y;
	mov.u32 	%r7, %ntid.y;
	mov.u32 	%r8, %tid.y;
	mad.lo.s32 	%r9, %r6, %r7, %r8;
	setp.gt.s32 	%p1, %r1, 499;
	setp.gt.u32 	%p2, %r9, 499;
	or.pred  	%p3, %p1, %p2;
	@%p3 bra 	$L__BB0_2;
	cvta.to.global.u64 	%rd2, %rd1;
	mad.lo.s32 	%r10, %r1, 500, %r9;
	mul.wide.s32 	%rd3, %r10, 4;
	add.s64 	%rd4, %rd2, %rd3;
	ld.global.f32 	%f1, [%rd4];
	fma.rn.f32 	%f2, %f1, 0f3BBB989D, 0f3F000000;
	cvt.sat.f32.f32 	%f3, %f2;
	mov.f32 	%f4, 0f4B400001;
	mov.f32 	%f5, 0f437C0000;
	fma.rm.f32 	%f6, %f3, %f5, %f4;
	add.f32 	%f7, %f6, 0fCB40007F;
	neg.f32 	%f8, %f7;
	fma.rn.f32 	%f9, %f1, 0f3FB8AA3B, %f8;
	fma.rn.f32 	%f10, %f1, 0f32A57060, %f9;
	mov.b32 	%r11, %f6;
	shl.b32 	%r12, %r11, 23;
	mov.b32 	%f11, %r12;
	ex2.approx.ftz.f32 	%f12, %f10;
	mul.f32 	%f13, %f12, %f11;
	st.global.f32 	[%rd4], %f13;
$L__BB0_2:
	ret;

}


// ===== COMPILED SASS (sm_100) =====

	.target	sm_100

	.elftype	@"ET_EXEC"


//--------------------- .note.nv.tkinfo           --------------------------
	.section	.note.nv.tkinfo,"",@"SHT_NOTE"
	.sectionflags	@"SHF_NOTE_NV_TKINFO"
	.tkinfo
        /*0018*/ 	.word	0x00000002
        /*0030*/ 	.string	""
        /*0030*/ 	.string	"ptxas"
        /*0030*/ 	.string	"Cuda compilation tools, release 13.0, V13.0.88"
        /*0030*/ 	.string	"Build cuda_13.0.r13.0/compiler.36424714_0"
        /*0030*/ 	.string	"-arch sm_100 -m 64 "



//--------------------- .note.nv.cuinfo           --------------------------
	.section	.note.nv.cuinfo,"",@"SHT_NOTE"
	.sectionflags	@"SHF_NOTE_NV_CUINFO"
        /*0018*/ 	.short	0x0002
        /*001a*/ 	.short	0x0064
        /*001c*/ 	.short	0x0082
	.zero		2


//--------------------- .nv.info                  --------------------------
	.section	.nv.info,"",@"SHT_CUDA_INFO"
	.align	4


	//----- nvinfo : EIATTR_REGCOUNT
	.align		4
        /*0000*/ 	.byte	0x04, 0x2f
        /*0002*/ 	.short	(.L_1 - .L_0)
	.align		4
.L_0:
        /*0004*/ 	.word	index@(_Z11test_kernelPf)
        /*0008*/ 	.word	0x0000000a


	//----- nvinfo : EIATTR_FRAME_SIZE
	.align		4
.L_1:
        /*000c*/ 	.byte	0x04, 0x11
        /*000e*/ 	.short	(.L_3 - .L_2)
	.align		4
.L_2:
        /*0010*/ 	.word	index@(_Z11test_kernelPf)
        /*0014*/ 	.word	0x00000000


	//----- nvinfo : EIATTR_MIN_STACK_SIZE
	.align		4
.L_3:
        /*0018*/ 	.byte	0x04, 0x12
        /*001a*/ 	.short	(.L_5 - .L_4)
	.align		4
.L_4:
        /*001c*/ 	.word	index@(_Z11test_kernelPf)
        /*0020*/ 	.word	0x00000000
.L_5:


//--------------------- .nv.compat                --------------------------
	.section	.nv.compat,"",@"SHT_CUDA_COMPAT_INFO"
	.align	4
        /*0000*/ 	.byte	0x02, 0x09, 0x00, 0x00, 0x02, 0x02, 0x01, 0x00, 0x02, 0x05, 0x05, 0x00, 0x03, 0x07, 0x01, 0x01
        /*0010*/ 	.byte	0x02, 0x03, 0x00, 0x00, 0x02, 0x06, 0x01, 0x00, 0x04, 0x0b, 0x08, 0x00, 0x09, 0x00, 0x00, 0x00
        /*0020*/ 	.byte	0x00, 0x00, 0x00, 0x00


//--------------------- .nv.info._Z11test_kernelPf --------------------------
	.section	.nv.info._Z11test_kernelPf,"",@"SHT_CUDA_INFO"
	.sectionflags	@""
	.align	4


	//----- nvinfo : EIATTR_CUDA_API_VERSION
	.align		4
        /*0000*/ 	.byte	0x04, 0x37
        /*0002*/ 	.short	(.L_7 - .L_6)
.L_6:
        /*0004*/ 	.word	0x00000082


	//----- nvinfo : EIATTR_KPARAM_INFO
	.align		4
.L_7:
        /*0008*/ 	.byte	0x04, 0x17
        /*000a*/ 	.short	(.L_9 - .L_8)
.L_8:
        /*000c*/ 	.word	0x00000000
        /*0010*/ 	.short	0x0000
        /*0012*/ 	.short	0x0000
        /*0014*/ 	.byte	0x00, 0xf5, 0x21, 0x00


	//----- nvinfo : EIATTR_SPARSE_MMA_MASK
	.align		4
.L_9:
        /*0018*/ 	.byte	0x03, 0x50
        /*001a*/ 	.short	0x0000


	//----- nvinfo : EIATTR_MAXREG_COUNT
	.align		4
        /*001c*/ 	.byte	0x03, 0x1b
        /*001e*/ 	.short	0x00ff


	//----- nvinfo : EIATTR_MERCURY_ISA_VERSION
	.align		4
        /*0020*/ 	.byte	0x03, 0x5f
        /*0022*/ 	.short	0x0101


	//----- nvinfo : EIATTR_VRC_CTA_INIT_COUNT
	.align		4
        /*0024*/ 	.byte	0x02, 0x4a
	.zero		1
	.zero		1


	//----- nvinfo : EIATTR_EXIT_INSTR_OFFSETS
	.align		4
        /*0028*/ 	.byte	0x04, 0x1c
        /*002a*/ 	.short	(.L_11 - .L_10)


	//   ....[0]....
.L_10:
        /*002c*/ 	.word	0x000000b0


	//   ....[1]....
        /*0030*/ 	.word	0x000001c0


	//----- nvinfo : EIATTR_CBANK_PARAM_SIZE
	.align		4
.L_11:
        /*0034*/ 	.byte	0x03, 0x19
        /*0036*/ 	.short	0x0008


	//----- nvinfo : EIATTR_PARAM_CBANK
	.align		4
        /*0038*/ 	.byte	0x04, 0x0a
        /*003a*/ 	.short	(.L_13 - .L_12)
	.align		4
.L_12:
        /*003c*/ 	.word	index@(.nv.constant0._Z11test_kernelPf)
        /*0040*/ 	.short	0x0380
        /*0042*/ 	.short	0x0008


	//----- nvinfo : EIATTR_SW_WAR
	.align		4
.L_13:
        /*0044*/ 	.byte	0x04, 0x36
        /*0046*/ 	.short	(.L_15 - .L_14)
.L_14:
        /*0048*/ 	.word	0x00000008
.L_15:


//--------------------- .nv.callgraph             --------------------------
	.section	.nv.callgraph,"",@"SHT_CUDA_CALLGRAPH"
	.align	4
	.sectionentsize	8
	.align		4
        /*0000*/ 	.word	0x00000000
	.align		4
        /*0004*/ 	.word	0xffffffff
	.align		4
        /*0008*/ 	.word	0x00000000
	.align		4
        /*000c*/ 	.word	0xfffffffe
	.align		4
        /*0010*/ 	.word	0x00000000
	.align		4
        /*0014*/ 	.word	0xfffffffd
	.align		4
        /*0018*/ 	.word	0x00000000
	.align		4
        /*001c*/ 	.word	0xfffffffc


//--------------------- .text._Z11test_kernelPf   --------------------------
	.section	.text._Z11test_kernelPf,"ax",@progbits
	.align	128
        .global         _Z11test_kernelPf
        .type           _Z11test_kernelPf,@function
        .size           _Z11test_kernelPf,(.L_x_1 - _Z11test_kernelPf)
        .other          _Z11test_kernelPf,@"STO_CUDA_ENTRY STV_DEFAULT"
_Z11test_kernelPf:
.text._Z11test_kernelPf:
[----:B------:R-:W-:Y:S01]  /*0000*/  LDC R1, c[0x0][0x37c] ;  /* 0x0000df00ff017b82 */ /* 0x000fe20000000800 */
[----:B------:R-:W0:Y:S07]  /*0010*/  S2R R2, SR_TID.Y ;  /* 0x0000000000027919 */ /* 0x000e2e0000002200 */
[----:B------:R-:W1:Y:S01]  /*0020*/  LDC R0, c[0x0][0x360] ;  /* 0x0000d800ff007b82 */ /* 0x000e620000000800 */
[----:B------:R-:W1:Y:S07]  /*0030*/  S2R R3, SR_TID.X ;  /* 0x0000000000037919 */ /* 0x000e6e0000002100 */
[----:B------:R-:W0:Y:S08]  /*0040*/  S2UR UR5, SR_CTAID.Y ;  /* 0x00000000000579c3 */ /* 0x000e300000002600 */
[----:B------:R-:W0:Y:S08]  /*0050*/  LDC R5, c[0x0][0x364] ;  /* 0x0000d900ff057b82 */ /* 0x000e300000000800 */
[----:B------:R-:W1:Y:S01]  /*0060*/  S2UR UR4, SR_CTAID.X ;  /* 0x00000000000479c3 */ /* 0x000e620000002500 */
[----:B0-----:R-:W-:-:S05]  /*0070*/  IMAD R5, R5, UR5, R2 ;  /* 0x0000000505057c24 */ /* 0x001fca000f8e0202 */
[----:B------:R-:W-:Y:S01]  /*0080*/  ISETP.GT.U32.AND P0, PT, R5, 0x1f3, PT ;  /* 0x000001f30500780c */ /* 0x000fe20003f04070 */
[----:B-1----:R-:W-:-:S05]  /*0090*/  IMAD R0, R0, UR4, R3 ;  /* 0x0000000400007c24 */ /* 0x002fca000f8e0203 */
[----:B------:R-:W-:-:S13]  /*00a0*/  ISETP.GT.OR P0, PT, R0, 0x1f3, P0 ;  /* 0x000001f30000780c */ /* 0x000fda0000704670 */
[----:B------:R-:W-:Y:S05]  /*00b0*/  @P0 EXIT ;  /* 0x000000000000094d */ /* 0x000fea0003800000 */
[----:B------:R-:W0:Y:S01]  /*00c0*/  LDC.64 R2, c[0x0][0x380] ;  /* 0x0000e000ff027b82 */ /* 0x000e220000000a00 */
[----:B------:R-:W1:Y:S01]  /*00d0*/  LDCU.64 UR4, c[0x0][0x358] ;  /* 0x00006b00ff0477ac */ /* 0x000e620008000a00 */
[----:B------:R-:W-:-:S04]  /*00e0*/  IMAD R5, R0, 0x1f4, R5 ;  /* 0x000001f400057824 */ /* 0x000fc800078e0205 */
[----:B0-----:R-:W-:-:S05]  /*00f0*/  IMAD.WIDE R2, R5, 0x4, R2 ;  /* 0x0000000405027825 */ /* 0x001fca00078e0202 */
[----:B-1----:R-:W2:Y:S01]  /*0100*/  LDG.E R0, desc[UR4][R2.64] ;  /* 0x0000000402007981 */ /* 0x002ea2000c1e1900 */
[----:B------:R-:W-:Y:S01]  /*0110*/  HFMA2 R5, -RZ, RZ, 0.96630859375, -0.0022525787353515625 ;  /* 0x3bbb989dff057431 */ /* 0x000fe200000001ff */
[----:B------:R-:W-:-:S04]  /*0120*/  MOV R7, 0x437c0000 ;  /* 0x437c000000077802 */ /* 0x000fc80000000f00 */
[----:B--2---:R-:W-:-:S04]  /*0130*/  FFMA.SAT R4, R0, R5, 0.5 ;  /* 0x3f00000000047423 */ /* 0x004fc80000002005 */
[----:B------:R-:W-:-:S04]  /*0140*/  FFMA.RM R4, R4, R7, 12582913 ;  /* 0x4b40000104047423 */ /* 0x000fc80000004007 */
[C---:B------:R-:W-:Y:S01]  /*0150*/  FADD R5, R4.reuse, -12583039 ;  /* 0xcb40007f04057421 */ /* 0x040fe20000000000 */
[----:B------:R-:W-:-:S03]  /*0160*/  SHF.L.U32 R4, R4, 0x17, RZ ;  /* 0x0000001704047819 */ /* 0x000fc600000006ff */
[----:B------:R-:W-:-:S04]  /*0170*/  FFMA R5, R0, 1.4426950216293334961, -R5 ;  /* 0x3fb8aa3b00057823 */ /* 0x000fc80000000805 */
[----:B------:R-:W-:-:S06]  /*0180*/  FFMA R5, R0, 1.925963033500011079e-08, R5 ;  /* 0x32a5706000057823 */ /* 0x000fcc0000000005 */
[----:B------:R-:W0:Y:S02]  /*0190*/  MUFU.EX2 R5, R5 ;  /* 0x0000000500057308 */ /* 0x000e240000000800 */
[----:B0-----:R-:W-:-:S05]  /*01a0*/  FMUL R7, R4, R5 ;  /* 0x0000000504077220 */ /* 0x001fca0000400000 */
[----:B------:R-:W-:Y:S01]  /*01b0*/  STG.E desc[UR4][R2.64], R7 ;  /* 0x0000000702007986 */ /* 0x000fe2000c101904 */
[----:B------:R-:W-:Y:S05]  /*01c0*/  EXIT ;  /* 0x000000000000794d */ /* 0x000fea0003800000 */
.L_x_0:
[----:B------:R-:W-:-:S00]  /*01d0*/  BRA `(.L_x_0) ;  /* 0xfffffffc00fc7947 */ /* 0x000fc0000383ffff */
[----:B------:R-:W-:-:S00]  /*01e0*/  NOP ;  /* 0x0000000000007918 */ /* 0x000fc00000000000 */
        /* <DEDUP_REMOVED lines=9> */
.L_x_1:


//--------------------- .nv.shared.reserved.0     --------------------------
	.section	.nv.shared.reserved.0,"aw",@nobits
	.weak		__nv_reservedSMEM_offset_0_alias
	.size		__nv_reservedSMEM_offset_0_alias, 0, 64
	.other		__nv_reservedSMEM_offset_0_alias,@"STO_CUDA_RESERVED_SHARED STV_DEFAULT"
__nv_reservedSMEM_offset_0_alias:
	.zero		0
	.zero		64


//--------------------- .nv.constant0._Z11test_kernelPf --------------------------
	.section	.nv.constant0._Z11test_kernelPf,"a",@progbits
	.sectionflags	@""
	.align	4
.nv.constant0._Z11test_kernelPf:
	.zero		904


//--------------------- SYMBOLS --------------------------

	.type		.nv.reservedSmem.offset0,@object
	.size		.nv.reservedSmem.offset0,0x4
